	.headerflags	@"EF_CUDA_TEXMODE_UNIFIED EF_CUDA_64BIT_ADDRESS EF_CUDA_ACCELERATORS EF_CUDA_SM90 EF_CUDA_VIRTUAL_SM(EF_CUDA_SM90)"
	.elftype	@"ET_EXEC"


//--------------------- .nv.info                  --------------------------
	.section	.nv.info,"",@"SHT_CUDA_INFO"
	.align	4


	//----- nvinfo : EIATTR_REGCOUNT
	.align		4
        /*0000*/ 	.byte	0x04, 0x2f
        /*0002*/ 	.short	(.L_3 - .L_2)
	.align		4
.L_2:
        /*0004*/ 	.word	index@(triton_poi_fused__native_batch_norm_legit_no_training_relu_8)
        /*0008*/ 	.word	0x00000018


	//----- nvinfo : EIATTR_MIN_STACK_SIZE
	.align		4
.L_3:
        /*000c*/ 	.byte	0x04, 0x12
        /*000e*/ 	.short	(.L_5 - .L_4)
	.align		4
.L_4:
        /*0010*/ 	.word	index@(triton_poi_fused__native_batch_norm_legit_no_training_relu_8)
        /*0014*/ 	.word	0x00000000


	//----- nvinfo : EIATTR_FRAME_SIZE
	.align		4
.L_5:
        /*0018*/ 	.byte	0x04, 0x11
        /*001a*/ 	.short	(.L_7 - .L_6)
	.align		4
.L_6:
        /*001c*/ 	.word	index@(triton_poi_fused__native_batch_norm_legit_no_training_relu_8)
        /*0020*/ 	.word	0x00000000


	//----- nvinfo : EIATTR_MIN_STACK_SIZE
	.align		4
.L_7:
        /*0024*/ 	.byte	0x04, 0x12
        /*0026*/ 	.short	(.L_9 - .L_8)
	.align		4
.L_8:
        /*0028*/ 	.word	index@(triton_poi_fused__native_batch_norm_legit_no_training_relu_8)
        /*002c*/ 	.word	0x00000000
.L_9:


//--------------------- .nv.info.triton_poi_fused__native_batch_norm_legit_no_training_relu_8 --------------------------
	.section	.nv.info.triton_poi_fused__native_batch_norm_legit_no_training_relu_8,"",@"SHT_CUDA_INFO"
	.sectionflags	@""
	.align	4


	//----- nvinfo : EIATTR_CUDA_API_VERSION
	.align		4
        /*0000*/ 	.byte	0x04, 0x37
        /*0002*/ 	.short	(.L_11 - .L_10)
.L_10:
        /*0004*/ 	.word	0x0000007c


	//----- nvinfo : EIATTR_KPARAM_INFO
	.align		4
.L_11:
        /*0008*/ 	.byte	0x04, 0x17
        /*000a*/ 	.short	(.L_13 - .L_12)
.L_12:
        /*000c*/ 	.word	0x00000000
        /*0010*/ 	.short	0x0007
        /*0012*/ 	.short	0x0034
        /*0014*/ 	.byte	0x00, 0xf0, 0x11, 0x00


	//----- nvinfo : EIATTR_KPARAM_INFO
	.align		4
.L_13:
        /*0018*/ 	.byte	0x04, 0x17
        /*001a*/ 	.short	(.L_15 - .L_14)
.L_14:
        /*001c*/ 	.word	0x00000000
        /*0020*/ 	.short	0x0006
        /*0022*/ 	.short	0x0030
        /*0024*/ 	.byte	0x00, 0xf0, 0x11, 0x00


	//----- nvinfo : EIATTR_KPARAM_INFO
	.align		4
.L_15:
        /*0028*/ 	.byte	0x04, 0x17
        /*002a*/ 	.short	(.L_17 - .L_16)
.L_16:
        /*002c*/ 	.word	0x00000000
        /*0030*/ 	.short	0x0005
        /*0032*/ 	.short	0x0028
        /*0034*/ 	.byte	0x00, 0xf4, 0x21, 0x00


	//----- nvinfo : EIATTR_KPARAM_INFO
	.align		4
.L_17:
        /*0038*/ 	.byte	0x04, 0x17
        /*003a*/ 	.short	(.L_19 - .L_18)
.L_18:
        /*003c*/ 	.word	0x00000000
        /*0040*/ 	.short	0x0004
        /*0042*/ 	.short	0x0020
        /*0044*/ 	.byte	0x00, 0xf4, 0x21, 0x00


	//----- nvinfo : EIATTR_KPARAM_INFO
	.align		4
.L_19:
        /*0048*/ 	.byte	0x04, 0x17
        /*004a*/ 	.short	(.L_21 - .L_20)
.L_20:
        /*004c*/ 	.word	0x00000000
        /*0050*/ 	.short	0x0003
        /*0052*/ 	.short	0x0018
        /*0054*/ 	.byte	0x00, 0xf4, 0x21, 0x00


	//----- nvinfo : EIATTR_KPARAM_INFO
	.align		4
.L_21:
        /*0058*/ 	.byte	0x04, 0x17
        /*005a*/ 	.short	(.L_23 - .L_22)
.L_22:
        /*005c*/ 	.word	0x00000000
        /*0060*/ 	.short	0x0002
        /*0062*/ 	.short	0x0010
        /*0064*/ 	.byte	0x00, 0xf4, 0x21, 0x00


	//----- nvinfo : EIATTR_KPARAM_INFO
	.align		4
.L_23:
        /*0068*/ 	.byte	0x04, 0x17
        /*006a*/ 	.short	(.L_25 - .L_24)
.L_24:
        /*006c*/ 	.word	0x00000000
        /*0070*/ 	.short	0x0001
        /*0072*/ 	.short	0x0008
        /*0074*/ 	.byte	0x00, 0xf4, 0x21, 0x00


	//----- nvinfo : EIATTR_KPARAM_INFO
	.align		4
.L_25:
        /*0078*/ 	.byte	0x04, 0x17
        /*007a*/ 	.short	(.L_27 - .L_26)
.L_26:
        /*007c*/ 	.word	0x00000000
        /*0080*/ 	.short	0x0000
        /*0082*/ 	.short	0x0000
        /*0084*/ 	.byte	0x00, 0xf4, 0x21, 0x00


	//----- nvinfo : EIATTR_SPARSE_MMA_MASK
	.align		4
.L_27:
        /*0088*/ 	.byte	0x03, 0x50
        /*008a*/ 	.short	0x0000


	//----- nvinfo : EIATTR_MAXREG_COUNT
	.align		4
        /*008c*/ 	.byte	0x03, 0x1b
        /*008e*/ 	.short	0x00ff


	//----- nvinfo : EIATTR_EXIT_INSTR_OFFSETS
	.align		4
        /*0090*/ 	.byte	0x04, 0x1c
        /*0092*/ 	.short	(.L_29 - .L_28)


	//   ....[0]....
.L_28:
        /*0094*/ 	.word	0x00000600


	//   ....[1]....
        /*0098*/ 	.word	0x000006c0


	//----- nvinfo : EIATTR_REQNTID
	.align		4
.L_29:
        /*009c*/ 	.byte	0x04, 0x10
        /*009e*/ 	.short	(.L_31 - .L_30)
.L_30:
        /*00a0*/ 	.word	0x00000080
        /*00a4*/ 	.word	0x00000001
        /*00a8*/ 	.word	0x00000001


	//----- nvinfo : EIATTR_CBANK_PARAM_SIZE
	.align		4
.L_31:
        /*00ac*/ 	.byte	0x03, 0x19
        /*00ae*/ 	.short	0x0038


	//----- nvinfo : EIATTR_PARAM_CBANK
	.align		4
        /*00b0*/ 	.byte	0x04, 0x0a
        /*00b2*/ 	.short	(.L_33 - .L_32)
	.align		4
.L_32:
        /*00b4*/ 	.word	index@(.nv.constant0.triton_poi_fused__native_batch_norm_legit_no_training_relu_8)
        /*00b8*/ 	.short	0x0210
        /*00ba*/ 	.short	0x0038


	//----- nvinfo : EIATTR_SW_WAR
	.align		4
.L_33:
        /*00bc*/ 	.byte	0x04, 0x36
        /*00be*/ 	.short	(.L_35 - .L_34)
.L_34:
        /*00c0*/ 	.word	0x00000008
.L_35:


//--------------------- .nv.callgraph             --------------------------
	.section	.nv.callgraph,"",@"SHT_CUDA_CALLGRAPH"
	.align	4
	.sectionentsize	8
	.align		4
        /*0000*/ 	.word	0x00000000
	.align		4
        /*0004*/ 	.word	0xffffffff
	.align		4
        /*0008*/ 	.word	0x00000000
	.align		4
        /*000c*/ 	.word	0xfffffffe
	.align		4
        /*0010*/ 	.word	0x00000000
	.align		4
        /*0014*/ 	.word	0xfffffffd
	.align		4
        /*0018*/ 	.word	0x00000000
	.align		4
        /*001c*/ 	.word	0xfffffffc


//--------------------- .nv.constant4             --------------------------
	.section	.nv.constant4,"a",@progbits
	.align	8
	.align		8
.nv.constant4:
        /*0000*/ 	.dword	_$_str
	.align		8
        /*0008*/ 	.dword	_$_str_$_2


//--------------------- .text.triton_poi_fused__native_batch_norm_legit_no_training_relu_8 --------------------------
	.section	.text.triton_poi_fused__native_batch_norm_legit_no_training_relu_8,"ax",@progbits
	.sectionflags	@"SHF_BARRIERS=1"
	.align	128
        .global         triton_poi_fused__native_batch_norm_legit_no_training_relu_8
        .type           triton_poi_fused__native_batch_norm_legit_no_training_relu_8,@function
        .size           triton_poi_fused__native_batch_norm_legit_no_training_relu_8,(.L_x_1 - triton_poi_fused__native_batch_norm_legit_no_training_relu_8)
        .other          triton_poi_fused__native_batch_norm_legit_no_training_relu_8,@"STO_CUDA_ENTRY STV_DEFAULT"
triton_poi_fused__native_batch_norm_legit_no_training_relu_8:
.text.triton_poi_fused__native_batch_norm_legit_no_training_relu_8:
[----:B------:R-:W0:Y:S01]  /*0000*/  LDC R1, c[0x0][0x28] ;  /* 0x00000a00ff017b82 */ /* 0x000e220000000800 */
[----:B------:R-:W1:Y:S07]  /*0010*/  S2R R0, SR_TID.X ;  /* 0x0000000000007919 */ /* 0x000e6e0000002100 */
[----:B------:R-:W2:Y:S01]  /*0020*/  S2UR UR4, SR_CTAID.Y ;  /* 0x00000000000479c3 */ /* 0x000ea20000002600 */
[----:B------:R-:W-:-:S07]  /*0030*/  ULDC.64 UR8, c[0x0][0x208] ;  /* 0x0000820000087ab9 */ /* 0x000fce0000000a00 */
[----:B------:R-:W3:Y:S08]  /*0040*/  LDC.64 R8, c[0x0][0x220] ;  /* 0x00008800ff087b82 */ /* 0x000ef00000000a00 */
[----:B------:R-:W4:Y:S01]  /*0050*/  S2UR UR5, SR_CTAID.X ;  /* 0x00000000000579c3 */ /* 0x000f220000002500 */
[----:B--2---:R-:W-:-:S07]  /*0060*/  USHF.L.U32 UR4, UR4, 0x4, URZ ;  /* 0x0000000404047899 */ /* 0x004fce000800063f */
[----:B------:R-:W2:Y:S01]  /*0070*/  LDC.64 R6, c[0x0][0x210] ;  /* 0x00008400ff067b82 */ /* 0x000ea20000000a00 */
[----:B-1----:R-:W-:-:S07]  /*0080*/  IMAD.SHL.U32 R4, R0, 0x2, RZ ;  /* 0x0000000200047824 */ /* 0x002fce00078e00ff */
[----:B------:R-:W1:Y:S01]  /*0090*/  LDC.64 R16, c[0x0][0x218] ;  /* 0x00008600ff107b82 */ /* 0x000e620000000a00 */
[----:B------:R-:W-:-:S04]  /*00a0*/  LOP3.LUT R4, R4, 0xe, RZ, 0xc0, !PT ;  /* 0x0000000e04047812 */ /* 0x000fc800078ec0ff */
[----:B------:R-:W-:-:S03]  /*00b0*/  LOP3.LUT R12, R4, UR4, RZ, 0xfc, !PT ;  /* 0x00000004040c7c12 */ /* 0x000fc6000f8efcff */
[----:B------:R-:W5:Y:S01]  /*00c0*/  LDC.64 R14, c[0x0][0x228] ;  /* 0x00008a00ff0e7b82 */ /* 0x000f620000000a00 */
[C---:B------:R-:W-:Y:S01]  /*00d0*/  ISETP.GE.AND P1, PT, R12.reuse, 0x300, PT ;  /* 0x000003000c00780c */ /* 0x040fe20003f26270 */
[----:B------:R-:W-:-:S05]  /*00e0*/  IMAD.HI R2, R12, 0x2aaaaaab, RZ ;  /* 0x2aaaaaab0c027827 */ /* 0x000fca00078e02ff */
[----:B------:R-:W-:-:S04]  /*00f0*/  SHF.R.U32.HI R3, RZ, 0x1f, R2 ;  /* 0x0000001fff037819 */ /* 0x000fc80000011602 */
[----:B------:R-:W-:Y:S02]  /*0100*/  LEA.HI.SX32 R19, R2, R3, 0x1b ;  /* 0x0000000302137211 */ /* 0x000fe400078fdaff */
[----:B------:R-:W-:-:S03]  /*0110*/  CS2R R2, SRZ ;  /* 0x0000000000027805 */ /* 0x000fc6000001ff00 */
[----:B------:R-:W-:-:S04]  /*0120*/  IMAD R13, R19, -0xc0, R12 ;  /* 0xffffff40130d7824 */ /* 0x000fc800078e020c */
[----:B---3--:R-:W-:-:S05]  /*0130*/  IMAD.WIDE R8, R13, 0x4, R8 ;  /* 0x000000040d087825 */ /* 0x008fca00078e0208 */
[----:B------:R3:W5:Y:S01]  /*0140*/  @!P1 LDG.E.EL.64 R2, desc[UR8][R8.64] ;  /* 0x0000000808029981 */ /* 0x000762000c2e1b00 */
[----:B------:R-:W-:Y:S01]  /*0150*/  SHF.R.U32.HI R5, RZ, 0x3, R0 ;  /* 0x00000003ff057819 */ /* 0x000fe20000011600 */
[----:B----4-:R-:W-:Y:S01]  /*0160*/  USHF.L.U32 UR5, UR5, 0x4, URZ ;  /* 0x0000000405057899 */ /* 0x010fe2000800063f */
[----:B-1----:R-:W-:Y:S02]  /*0170*/  IMAD.WIDE R16, R13, 0x4, R16 ;  /* 0x000000040d107825 */ /* 0x002fe400078e0210 */
[----:B------:R-:W-:-:S04]  /*0180*/  SGXT.U32 R5, R5, 0x4 ;  /* 0x000000040505781a */ /* 0x000fc80000000000 */
[----:B------:R-:W-:Y:S02]  /*0190*/  LOP3.LUT R10, R5, UR5, RZ, 0xfc, !PT ;  /* 0x00000005050a7c12 */ /* 0x000fe4000f8efcff */
[----:B---3--:R-:W-:Y:S02]  /*01a0*/  CS2R R8, SRZ ;  /* 0x0000000000087805 */ /* 0x008fe4000001ff00 */
[C---:B------:R-:W-:Y:S01]  /*01b0*/  ISETP.GE.AND P0, PT, R10.reuse, 0x10, PT ;  /* 0x000000100a00780c */ /* 0x040fe20003f06270 */
[----:B------:R-:W-:Y:S02]  /*01c0*/  IMAD R18, R10, 0xc0, R13 ;  /* 0x000000c00a127824 */ /* 0x000fe400078e020d */
[----:B------:R-:W1:Y:S01]  /*01d0*/  LDC.64 R10, c[0x0][0x230] ;  /* 0x00008c00ff0a7b82 */ /* 0x000e620000000a00 */
[----:B------:R-:W-:Y:S01]  /*01e0*/  ISETP.LT.AND P0, PT, R12, 0x300, !P0 ;  /* 0x000003000c00780c */ /* 0x000fe20004701270 */
[----:B------:R-:W-:Y:S01]  /*01f0*/  IMAD R19, R19, 0xc00, R18 ;  /* 0x00000c0013137824 */ /* 0x000fe200078e0212 */
[----:B------:R-:W3:Y:S03]  /*0200*/  @!P1 LDG.E.EL.64 R8, desc[UR8][R16.64] ;  /* 0x0000000810089981 */ /* 0x000ee6000c2e1b00 */
[----:B--2---:R-:W-:Y:S01]  /*0210*/  IMAD.WIDE R18, R19, 0x4, R6 ;  /* 0x0000000413127825 */ /* 0x004fe200078e0206 */
[----:B------:R-:W-:-:S03]  /*0220*/  CS2R R6, SRZ ;  /* 0x0000000000067805 */ /* 0x000fc6000001ff00 */
[----:B-----5:R-:W-:-:S04]  /*0230*/  IMAD.WIDE R14, R13, 0x4, R14 ;  /* 0x000000040d0e7825 */ /* 0x020fc800078e020e */
[----:B------:R-:W3:Y:S01]  /*0240*/  @P0 LDG.E.EL.64 R6, desc[UR8][R18.64] ;  /* 0x0000000812060981 */ /* 0x000ee2000c2e1b00 */
[----:B-1----:R-:W-:Y:S01]  /*0250*/  IMAD.WIDE R20, R13, 0x4, R10 ;  /* 0x000000040d147825 */ /* 0x002fe200078e020a */
[----:B------:R-:W-:Y:S02]  /*0260*/  CS2R R12, SRZ ;  /* 0x00000000000c7805 */ /* 0x000fe4000001ff00 */
[----:B------:R-:W-:-:S04]  /*0270*/  CS2R R10, SRZ ;  /* 0x00000000000a7805 */ /* 0x000fc8000001ff00 */
[----:B------:R1:W2:Y:S04]  /*0280*/  @!P1 LDG.E.EL.64 R12, desc[UR8][R14.64] ;  /* 0x000000080e0c9981 */ /* 0x0002a8000c2e1b00 */
[----:B------:R-:W2:Y:S01]  /*0290*/  @!P1 LDG.E.EL.64 R10, desc[UR8][R20.64] ;  /* 0x00000008140a9981 */ /* 0x000ea2000c2e1b00 */
[----:B------:R-:W4:Y:S01]  /*02a0*/  S2UR UR7, SR_CgaCtaId ;  /* 0x00000000000779c3 */ /* 0x000f220000008800 */
[----:B-1----:R-:W-:Y:S01]  /*02b0*/  IMAD.MOV.U32 R15, RZ, RZ, 0x3e800000 ;  /* 0x3e800000ff0f7424 */ /* 0x002fe200078e00ff */
[----:B------:R-:W-:Y:S02]  /*02c0*/  UMOV UR6, 0x400 ;  /* 0x0000040000067882 */ /* 0x000fe40000000000 */
[----:B0---4-:R-:W-:Y:S01]  /*02d0*/  UPRMT UR6, UR7, 0x654, UR6 ;  /* 0x0000065407067896 */ /* 0x011fe20008000006 */
[----:B------:R-:W-:Y:S01]  /*02e0*/  LOP3.LUT R4, R4, UR5, RZ, 0xfc, !PT ;  /* 0x0000000504047c12 */ /* 0x000fe2000f8efcff */
[----:B------:R-:W-:Y:S01]  /*02f0*/  FADD R2, R2, 9.9999997473787516356e-06 ;  /* 0x3727c5ac02027421 */ /* 0x000fe20000000000 */
[----:B------:R-:W-:-:S03]  /*0300*/  FADD R3, R3, 9.9999997473787516356e-06 ;  /* 0x3727c5ac03037421 */ /* 0x000fc60000000000 */
[----:B------:R-:W0:Y:S08]  /*0310*/  MUFU.SQRT R18, R2 ;  /* 0x0000000200127308 */ /* 0x000e300000002000 */
[----:B------:R-:W1:Y:S01]  /*0320*/  MUFU.SQRT R16, R3 ;  /* 0x0000000300107308 */ /* 0x000e620000002000 */
[C---:B0-----:R-:W-:Y:S02]  /*0330*/  FSETP.GT.AND P0, PT, R18.reuse, 8.50705917302346158658e+37, PT ;  /* 0x7e8000001200780b */ /* 0x041fe40003f04000 */
[----:B------:R-:W-:-:S02]  /*0340*/  FSETP.GEU.AND P2, PT, R18, 1.175494350822287508e-38, PT ;  /* 0x008000001200780b */ /* 0x000fc40003f4e000 */
[C---:B-1----:R-:W-:Y:S02]  /*0350*/  FSETP.GT.AND P1, PT, R16.reuse, 8.50705917302346158658e+37, PT ;  /* 0x7e8000001000780b */ /* 0x042fe40003f24000 */
[----:B------:R-:W-:-:S07]  /*0360*/  FSETP.GEU.AND P3, PT, R16, 1.175494350822287508e-38, PT ;  /* 0x008000001000780b */ /* 0x000fce0003f6e000 */
[----:B------:R-:W-:-:S04]  /*0370*/  @P0 FMUL R18, R18, 0.25 ;  /* 0x3e80000012120820 */ /* 0x000fc80000400000 */
[----:B------:R-:W-:Y:S01]  /*0380*/  @!P2 FMUL R18, R18, 16777216 ;  /* 0x4b8000001212a820 */ /* 0x000fe20000400000 */
[----:B------:R-:W-:-:S04]  /*0390*/  @P1 FMUL R16, R16, 0.25 ;  /* 0x3e80000010101820 */ /* 0x000fc80000400000 */
[----:B------:R-:W-:Y:S01]  /*03a0*/  @!P3 FMUL R16, R16, 16777216 ;  /* 0x4b8000001010b820 */ /* 0x000fe20000400000 */
[----:B------:R-:W0:Y:S01]  /*03b0*/  MUFU.RCP R18, R18 ;  /* 0x0000001200127308 */ /* 0x000e220000001000 */
[----:B------:R-:W-:-:S07]  /*03c0*/  FSEL R3, R15, 1, P0 ;  /* 0x3f8000000f037808 */ /* 0x000fce0000000000 */
[----:B------:R-:W1:Y:S01]  /*03d0*/  MUFU.RCP R16, R16 ;  /* 0x0000001000107308 */ /* 0x000e620000001000 */
[----:B------:R-:W-:Y:S01]  /*03e0*/  FSEL R15, R15, 1, P1 ;  /* 0x3f8000000f0f7808 */ /* 0x000fe20000800000 */
[----:B------:R-:W-:Y:S01]  /*03f0*/  @!P2 FMUL R3, R3, 16777216 ;  /* 0x4b8000000303a820 */ /* 0x000fe20000400000 */
[----:B------:R-:W-:-:S03]  /*0400*/  IMAD.SHL.U32 R2, R0, 0x20, RZ ;  /* 0x0000002000027824 */ /* 0x000fc600078e00ff */
[----:B------:R-:W-:Y:S01]  /*0410*/  @!P3 FMUL R15, R15, 16777216 ;  /* 0x4b8000000f0fb820 */ /* 0x000fe20000400000 */
[----:B---3--:R-:W-:Y:S01]  /*0420*/  FADD R6, -R8, R6 ;  /* 0x0000000608067221 */ /* 0x008fe20000000100 */
[----:B0-----:R-:W-:Y:S01]  /*0430*/  FMUL R3, R18, R3 ;  /* 0x0000000312037220 */ /* 0x001fe20000400000 */
[----:B------:R-:W-:Y:S01]  /*0440*/  FADD R7, -R9, R7 ;  /* 0x0000000709077221 */ /* 0x000fe20000000100 */
[----:B------:R-:W-:Y:S02]  /*0450*/  LOP3.LUT R2, R2, 0xe0, RZ, 0xc0, !PT ;  /* 0x000000e002027812 */ /* 0x000fe400078ec0ff */
[----:B------:R-:W-:Y:S01]  /*0460*/  FMUL R3, R6, R3 ;  /* 0x0000000306037220 */ /* 0x000fe20000400000 */
[----:B-1----:R-:W-:-:S03]  /*0470*/  FMUL R16, R16, R15 ;  /* 0x0000000f10107220 */ /* 0x002fc60000400000 */
[----:B--2---:R-:W-:Y:S01]  /*0480*/  FFMA R3, R3, R12, R10 ;  /* 0x0000000c03037223 */ /* 0x004fe2000000000a */
[----:B------:R-:W-:Y:S01]  /*0490*/  FMUL R16, R7, R16 ;  /* 0x0000001007107220 */ /* 0x000fe20000400000 */
[----:B------:R-:W-:-:S03]  /*04a0*/  LOP3.LUT R14, R2, 0x10, RZ, 0xfc, !PT ;  /* 0x00000010020e7812 */ /* 0x000fc600078efcff */
[----:B------:R-:W-:Y:S01]  /*04b0*/  FFMA R11, R16, R13, R11 ;  /* 0x0000000d100b7223 */ /* 0x000fe2000000000b */
[C---:B------:R-:W-:Y:S02]  /*04c0*/  LOP3.LUT R8, R2.reuse, R5, RZ, 0xfc, !PT ;  /* 0x0000000502087212 */ /* 0x040fe400078efcff */
[----:B------:R-:W-:Y:S02]  /*04d0*/  LEA.HI R9, R2, UR6, RZ, 0x1e ;  /* 0x0000000602097c11 */ /* 0x000fe4000f8ff0ff */
[----:B------:R-:W-:Y:S02]  /*04e0*/  LEA.HI R15, R14, UR6, RZ, 0x1e ;  /* 0x000000060e0f7c11 */ /* 0x000fe4000f8ff0ff */
[----:B------:R-:W-:Y:S02]  /*04f0*/  FSETP.GEU.AND P1, PT, R3, RZ, PT ;  /* 0x000000ff0300720b */ /* 0x000fe40003f2e000 */
[----:B------:R-:W-:Y:S01]  /*0500*/  FSETP.GEU.AND P2, PT, R11, RZ, PT ;  /* 0x000000ff0b00720b */ /* 0x000fe20003f4e000 */
[C---:B------:R-:W-:Y:S01]  /*0510*/  IMAD R2, R8.reuse, 0x4, R9 ;  /* 0x0000000408027824 */ /* 0x040fe200078e0209 */
[----:B------:R-:W-:Y:S01]  /*0520*/  FSEL R3, R3, RZ, P1 ;  /* 0x000000ff03037208 */ /* 0x000fe20000800000 */
[----:B------:R-:W-:Y:S01]  /*0530*/  IMAD R8, R8, 0x4, R15 ;  /* 0x0000000408087824 */ /* 0x000fe200078e020f */
[----:B------:R-:W-:-:S03]  /*0540*/  FSEL R11, R11, RZ, P2 ;  /* 0x000000ff0b0b7208 */ /* 0x000fc60001000000 */
[----:B------:R0:W-:Y:S04]  /*0550*/  STS [R2], R3 ;  /* 0x0000000302007388 */ /* 0x0001e80000000800 */
[----:B------:R0:W-:Y:S01]  /*0560*/  STS [R8+0x40], R11 ;  /* 0x0000400b08007388 */ /* 0x0001e20000000800 */
[----:B------:R-:W-:Y:S01]  /*0570*/  LOP3.LUT R5, R5, UR4, RZ, 0xfc, !PT ;  /* 0x0000000405057c12 */ /* 0x000fe2000f8efcff */
[----:B------:R-:W-:Y:S01]  /*0580*/  BAR.SYNC.DEFER_BLOCKING 0x0 ;  /* 0x0000000000007b1d */ /* 0x000fe20000010000 */
[----:B------:R-:W-:Y:S02]  /*0590*/  ISETP.GE.AND P0, PT, R4, 0x10, PT ;  /* 0x000000100400780c */ /* 0x000fe40003f06270 */
[----:B------:R-:W-:Y:S02]  /*05a0*/  SHF.R.U32.HI R6, RZ, 0x1, R0 ;  /* 0x00000001ff067819 */ /* 0x000fe40000011600 */
[----:B------:R-:W-:Y:S01]  /*05b0*/  ISETP.LT.AND P0, PT, R5, 0x300, !P0 ;  /* 0x000003000500780c */ /* 0x000fe20004701270 */
[----:B------:R-:W-:Y:S01]  /*05c0*/  IMAD.SHL.U32 R0, R0, 0x8, RZ ;  /* 0x0000000800007824 */ /* 0x000fe200078e00ff */
[----:B------:R-:W-:-:S04]  /*05d0*/  LOP3.LUT R6, R6, 0x3c, RZ, 0xc0, !PT ;  /* 0x0000003c06067812 */ /* 0x000fc800078ec0ff */
[----:B------:R-:W-:-:S04]  /*05e0*/  LOP3.LUT R7, R0, 0x3f8, RZ, 0xc0, !PT ;  /* 0x000003f800077812 */ /* 0x000fc800078ec0ff */
[----:B------:R-:W-:-:S03]  /*05f0*/  IADD3 R6, R7, UR6, R6 ;  /* 0x0000000607067c10 */ /* 0x000fc6000fffe006 */
[----:B0-----:R-:W-:Y:S05]  /*0600*/  @!P0 EXIT ;  /* 0x000000000000894d */ /* 0x001fea0003800000 */
[----:B------:R-:W-:Y:S01]  /*0610*/  LDS R8, [R6] ;  /* 0x0000000006087984 */ /* 0x000fe20000000800 */
[----:B------:R-:W-:Y:S01]  /*0620*/  IMAD.HI R0, R5, 0x2aaaaaab, RZ ;  /* 0x2aaaaaab05007827 */ /* 0x000fe200078e02ff */
[----:B------:R-:W0:Y:S02]  /*0630*/  LDC.64 R2, c[0x0][0x238] ;  /* 0x00008e00ff027b82 */ /* 0x000e240000000a00 */
[----:B------:R-:W1:Y:S02]  /*0640*/  LDS R9, [R6+0x4] ;  /* 0x0000040006097984 */ /* 0x000e640000000800 */
[----:B------:R-:W-:-:S04]  /*0650*/  SHF.R.U32.HI R7, RZ, 0x1f, R0 ;  /* 0x0000001fff077819 */ /* 0x000fc80000011600 */
[----:B------:R-:W-:-:S05]  /*0660*/  LEA.HI.SX32 R0, R0, R7, 0x1b ;  /* 0x0000000700007211 */ /* 0x000fca00078fdaff */
[----:B------:R-:W-:-:S04]  /*0670*/  IMAD R5, R0, -0xc0, R5 ;  /* 0xffffff4000057824 */ /* 0x000fc800078e0205 */
[----:B------:R-:W-:-:S04]  /*0680*/  IMAD R5, R5, 0x10, R4 ;  /* 0x0000001005057824 */ /* 0x000fc800078e0204 */
[----:B------:R-:W-:-:S04]  /*0690*/  IMAD R5, R0, 0x8000, R5 ;  /* 0x0000800000057824 */ /* 0x000fc800078e0205 */
[----:B0-----:R-:W-:-:S05]  /*06a0*/  IMAD.WIDE R2, R5, 0x4, R2 ;  /* 0x0000000405027825 */ /* 0x001fca00078e0202 */
[----:B-1----:R-:W-:Y:S01]  /*06b0*/  STG.E.64 desc[UR8][R2.64], R8 ;  /* 0x0000000802007986 */ /* 0x002fe2000c101b08 */
[----:B------:R-:W-:Y:S05]  /*06c0*/  EXIT ;  /* 0x000000000000794d */ /* 0x000fea0003800000 */
.L_x_0:
[----:B------:R-:W-:-:S00]  /*06d0*/  BRA `(.L_x_0) ;  /* 0xfffffffc00fc7947 */ /* 0x000fc0000383ffff */
[----:B------:R-:W-:-:S00]  /*06e0*/  NOP ;  /* 0x0000000000007918 */ /* 0x000fc00000000000 */
        /* <DEDUP_REMOVED lines=9> */
.L_x_1:


//--------------------- .nv.global.init           --------------------------
	.section	.nv.global.init,"aw",@progbits
.nv.global.init:
	.type		_$_str,@object
	.size		_$_str,(_$_str_$_2 - _$_str)
_$_str:
        /*0000*/ 	.byte	0x5f, 0x5f, 0x43, 0x55, 0x44, 0x41, 0x5f, 0x46, 0x54, 0x5a, 0x00
	.type		_$_str_$_2,@object
	.size		_$_str_$_2,(.L_1 - _$_str_$_2)
_$_str_$_2:
        /*000b*/ 	.byte	0x5f, 0x5f, 0x43, 0x55, 0x44, 0x41, 0x5f, 0x50, 0x52, 0x45, 0x43, 0x5f, 0x53, 0x51, 0x52, 0x54
        /*001b*/ 	.byte	0x00
.L_1:


//--------------------- .nv.shared.triton_poi_fused__native_batch_norm_legit_no_training_relu_8 --------------------------
	.section	.nv.shared.triton_poi_fused__native_batch_norm_legit_no_training_relu_8,"aw",@nobits
	.sectionflags	@""
	.align	16
	.zero		1024


//--------------------- .nv.constant0.triton_poi_fused__native_batch_norm_legit_no_training_relu_8 --------------------------
	.section	.nv.constant0.triton_poi_fused__native_batch_norm_legit_no_training_relu_8,"a",@progbits
	.sectionflags	@""
	.align	4
.nv.constant0.triton_poi_fused__native_batch_norm_legit_no_training_relu_8:
	.zero		584
